//
// Generated by NVIDIA NVVM Compiler
//
// Compiler Build ID: CL-36424714
// Cuda compilation tools, release 13.0, V13.0.88
// Based on NVVM 20.0.0
//

.version 9.0
.target sm_100
.address_size 64

	// .globl	_Z6kernelPjS_mmS_

.visible .entry _Z6kernelPjS_mmS_(
	.param .u64 .ptr .align 1 _Z6kernelPjS_mmS__param_0,
	.param .u64 .ptr .align 1 _Z6kernelPjS_mmS__param_1,
	.param .u64 _Z6kernelPjS_mmS__param_2,
	.param .u64 _Z6kernelPjS_mmS__param_3,
	.param .u64 .ptr .align 1 _Z6kernelPjS_mmS__param_4
)
{
	.reg .pred 	%p<27>;
	.reg .b32 	%r<35>;
	.reg .b64 	%rd<204>;

	ld.param.u64 	%rd65, [_Z6kernelPjS_mmS__param_0];
	ld.param.u64 	%rd68, [_Z6kernelPjS_mmS__param_1];
	ld.param.u64 	%rd66, [_Z6kernelPjS_mmS__param_2];
	ld.param.u64 	%rd67, [_Z6kernelPjS_mmS__param_3];
	ld.param.u64 	%rd69, [_Z6kernelPjS_mmS__param_4];
	cvta.to.global.u64 	%rd1, %rd68;
	cvta.to.global.u64 	%rd2, %rd69;
	add.s64 	%rd3, %rd67, %rd66;
	setp.eq.s64 	%p1, %rd3, 0;
	@%p1 bra 	$L__BB0_13;
	and.b64  	%rd4, %rd3, 15;
	setp.lt.u64 	%p2, %rd3, 16;
	mov.b64 	%rd177, 0;
	@%p2 bra 	$L__BB0_4;
	and.b64  	%rd177, %rd3, -16;
	mov.b64 	%rd182, 0;
$L__BB0_3:
	.pragma "nounroll";
	shl.b64 	%rd72, %rd182, 2;
	add.s64 	%rd73, %rd2, %rd72;
	mov.b32 	%r1, 0;
	st.global.u32 	[%rd73], %r1;
	st.global.u32 	[%rd73+4], %r1;
	st.global.u32 	[%rd73+8], %r1;
	st.global.u32 	[%rd73+12], %r1;
	st.global.u32 	[%rd73+16], %r1;
	st.global.u32 	[%rd73+20], %r1;
	st.global.u32 	[%rd73+24], %r1;
	st.global.u32 	[%rd73+28], %r1;
	st.global.u32 	[%rd73+32], %r1;
	st.global.u32 	[%rd73+36], %r1;
	st.global.u32 	[%rd73+40], %r1;
	st.global.u32 	[%rd73+44], %r1;
	st.global.u32 	[%rd73+48], %r1;
	st.global.u32 	[%rd73+52], %r1;
	st.global.u32 	[%rd73+56], %r1;
	st.global.u32 	[%rd73+60], %r1;
	add.s64 	%rd182, %rd182, 16;
	setp.eq.s64 	%p3, %rd182, %rd177;
	@%p3 bra 	$L__BB0_4;
	bra.uni 	$L__BB0_3;
$L__BB0_4:
	setp.eq.s64 	%p4, %rd4, 0;
	@%p4 bra 	$L__BB0_13;
	and.b64  	%rd7, %rd3, 7;
	setp.lt.u64 	%p5, %rd4, 8;
	@%p5 bra 	$L__BB0_7;
	shl.b64 	%rd74, %rd177, 2;
	add.s64 	%rd75, %rd2, %rd74;
	mov.b32 	%r2, 0;
	st.global.u32 	[%rd75], %r2;
	st.global.u32 	[%rd75+4], %r2;
	st.global.u32 	[%rd75+8], %r2;
	st.global.u32 	[%rd75+12], %r2;
	st.global.u32 	[%rd75+16], %r2;
	st.global.u32 	[%rd75+20], %r2;
	st.global.u32 	[%rd75+24], %r2;
	st.global.u32 	[%rd75+28], %r2;
	add.s64 	%rd177, %rd177, 8;
$L__BB0_7:
	setp.eq.s64 	%p6, %rd7, 0;
	@%p6 bra 	$L__BB0_13;
	and.b64  	%rd10, %rd3, 3;
	setp.lt.u64 	%p7, %rd7, 4;
	@%p7 bra 	$L__BB0_10;
	shl.b64 	%rd76, %rd177, 2;
	add.s64 	%rd77, %rd2, %rd76;
	mov.b32 	%r3, 0;
	st.global.u32 	[%rd77], %r3;
	st.global.u32 	[%rd77+4], %r3;
	st.global.u32 	[%rd77+8], %r3;
	st.global.u32 	[%rd77+12], %r3;
	add.s64 	%rd177, %rd177, 4;
$L__BB0_10:
	setp.eq.s64 	%p8, %rd10, 0;
	@%p8 bra 	$L__BB0_13;
	mov.b64 	%rd181, 0;
$L__BB0_12:
	.pragma "nounroll";
	shl.b64 	%rd79, %rd177, 2;
	add.s64 	%rd80, %rd2, %rd79;
	mov.b32 	%r4, 0;
	st.global.u32 	[%rd80], %r4;
	add.s64 	%rd177, %rd177, 1;
	add.s64 	%rd181, %rd181, 1;
	setp.ne.s64 	%p9, %rd181, %rd10;
	@%p9 bra 	$L__BB0_12;
$L__BB0_13:
	setp.eq.s64 	%p10, %rd66, 0;
	setp.eq.s64 	%p11, %rd67, 0;
	or.pred  	%p12, %p10, %p11;
	@%p12 bra 	$L__BB0_29;
	and.b64  	%rd17, %rd67, 7;
	and.b64  	%rd18, %rd67, 3;
	and.b64  	%rd19, %rd67, -8;
	and.b64  	%rd20, %rd67, 1;
	cvta.to.global.u64 	%rd21, %rd65;
	mov.b64 	%rd183, 0;
$L__BB0_15:
	setp.lt.u64 	%p13, %rd67, 8;
	shl.b64 	%rd84, %rd183, 2;
	add.s64 	%rd25, %rd21, %rd84;
	mov.b64 	%rd194, 0;
	mov.u64 	%rd201, %rd194;
	@%p13 bra 	$L__BB0_18;
	add.s64 	%rd184, %rd1, 16;
	add.s64 	%rd87, %rd2, %rd84;
	add.s64 	%rd185, %rd87, 16;
	mov.b64 	%rd201, 0;
	mov.u64 	%rd186, %rd19;
$L__BB0_17:
	.pragma "nounroll";
	ld.global.u32 	%r5, [%rd25];
	ld.global.u32 	%r6, [%rd184+-16];
	mul.wide.u32 	%rd88, %r6, %r5;
	ld.global.u32 	%rd89, [%rd185+-16];
	add.s64 	%rd90, %rd201, %rd89;
	add.s64 	%rd91, %rd90, %rd88;
	st.global.u32 	[%rd185+-16], %rd91;
	shr.u64 	%rd92, %rd91, 32;
	ld.global.u32 	%r7, [%rd25];
	ld.global.u32 	%r8, [%rd184+-12];
	mul.wide.u32 	%rd93, %r8, %r7;
	ld.global.u32 	%rd94, [%rd185+-12];
	add.s64 	%rd95, %rd92, %rd94;
	add.s64 	%rd96, %rd95, %rd93;
	st.global.u32 	[%rd185+-12], %rd96;
	shr.u64 	%rd97, %rd96, 32;
	ld.global.u32 	%r9, [%rd25];
	ld.global.u32 	%r10, [%rd184+-8];
	mul.wide.u32 	%rd98, %r10, %r9;
	ld.global.u32 	%rd99, [%rd185+-8];
	add.s64 	%rd100, %rd97, %rd99;
	add.s64 	%rd101, %rd100, %rd98;
	st.global.u32 	[%rd185+-8], %rd101;
	shr.u64 	%rd102, %rd101, 32;
	ld.global.u32 	%r11, [%rd25];
	ld.global.u32 	%r12, [%rd184+-4];
	mul.wide.u32 	%rd103, %r12, %r11;
	ld.global.u32 	%rd104, [%rd185+-4];
	add.s64 	%rd105, %rd102, %rd104;
	add.s64 	%rd106, %rd105, %rd103;
	st.global.u32 	[%rd185+-4], %rd106;
	shr.u64 	%rd107, %rd106, 32;
	ld.global.u32 	%r13, [%rd25];
	ld.global.u32 	%r14, [%rd184];
	mul.wide.u32 	%rd108, %r14, %r13;
	ld.global.u32 	%rd109, [%rd185];
	add.s64 	%rd110, %rd107, %rd109;
	add.s64 	%rd111, %rd110, %rd108;
	st.global.u32 	[%rd185], %rd111;
	shr.u64 	%rd112, %rd111, 32;
	ld.global.u32 	%r15, [%rd25];
	ld.global.u32 	%r16, [%rd184+4];
	mul.wide.u32 	%rd113, %r16, %r15;
	ld.global.u32 	%rd114, [%rd185+4];
	add.s64 	%rd115, %rd112, %rd114;
	add.s64 	%rd116, %rd115, %rd113;
	st.global.u32 	[%rd185+4], %rd116;
	shr.u64 	%rd117, %rd116, 32;
	ld.global.u32 	%r17, [%rd25];
	ld.global.u32 	%r18, [%rd184+8];
	mul.wide.u32 	%rd118, %r18, %r17;
	ld.global.u32 	%rd119, [%rd185+8];
	add.s64 	%rd120, %rd117, %rd119;
	add.s64 	%rd121, %rd120, %rd118;
	st.global.u32 	[%rd185+8], %rd121;
	shr.u64 	%rd122, %rd121, 32;
	ld.global.u32 	%r19, [%rd25];
	ld.global.u32 	%r20, [%rd184+12];
	mul.wide.u32 	%rd123, %r20, %r19;
	ld.global.u32 	%rd124, [%rd185+12];
	add.s64 	%rd125, %rd122, %rd124;
	add.s64 	%rd200, %rd125, %rd123;
	st.global.u32 	[%rd185+12], %rd200;
	shr.u64 	%rd201, %rd200, 32;
	add.s64 	%rd186, %rd186, -8;
	add.s64 	%rd185, %rd185, 32;
	add.s64 	%rd184, %rd184, 32;
	setp.ne.s64 	%p14, %rd186, 0;
	mov.u64 	%rd194, %rd19;
	@%p14 bra 	$L__BB0_17;
$L__BB0_18:
	setp.eq.s64 	%p15, %rd17, 0;
	@%p15 bra 	$L__BB0_26;
	add.s64 	%rd127, %rd17, -1;
	setp.lt.u64 	%p16, %rd127, 3;
	@%p16 bra 	$L__BB0_21;
	add.s64 	%rd128, %rd194, %rd183;
	ld.global.u32 	%r21, [%rd25];
	shl.b64 	%rd129, %rd194, 2;
	add.s64 	%rd130, %rd1, %rd129;
	ld.global.u32 	%r22, [%rd130];
	mul.wide.u32 	%rd131, %r22, %r21;
	shl.b64 	%rd132, %rd128, 2;
	add.s64 	%rd133, %rd2, %rd132;
	ld.global.u32 	%rd134, [%rd133];
	add.s64 	%rd135, %rd201, %rd134;
	add.s64 	%rd136, %rd135, %rd131;
	st.global.u32 	[%rd133], %rd136;
	shr.u64 	%rd137, %rd136, 32;
	ld.global.u32 	%r23, [%rd25];
	ld.global.u32 	%r24, [%rd130+4];
	mul.wide.u32 	%rd138, %r24, %r23;
	ld.global.u32 	%rd139, [%rd133+4];
	add.s64 	%rd140, %rd137, %rd139;
	add.s64 	%rd141, %rd140, %rd138;
	st.global.u32 	[%rd133+4], %rd141;
	shr.u64 	%rd142, %rd141, 32;
	ld.global.u32 	%r25, [%rd25];
	ld.global.u32 	%r26, [%rd130+8];
	mul.wide.u32 	%rd143, %r26, %r25;
	ld.global.u32 	%rd144, [%rd133+8];
	add.s64 	%rd145, %rd142, %rd144;
	add.s64 	%rd146, %rd145, %rd143;
	st.global.u32 	[%rd133+8], %rd146;
	shr.u64 	%rd147, %rd146, 32;
	ld.global.u32 	%r27, [%rd25];
	ld.global.u32 	%r28, [%rd130+12];
	mul.wide.u32 	%rd148, %r28, %r27;
	ld.global.u32 	%rd149, [%rd133+12];
	add.s64 	%rd150, %rd147, %rd149;
	add.s64 	%rd200, %rd150, %rd148;
	st.global.u32 	[%rd133+12], %rd200;
	shr.u64 	%rd201, %rd200, 32;
	add.s64 	%rd194, %rd194, 4;
$L__BB0_21:
	setp.eq.s64 	%p17, %rd18, 0;
	@%p17 bra 	$L__BB0_26;
	setp.eq.s64 	%p18, %rd18, 1;
	@%p18 bra 	$L__BB0_24;
	add.s64 	%rd152, %rd194, %rd183;
	ld.global.u32 	%r29, [%rd25];
	shl.b64 	%rd153, %rd194, 2;
	add.s64 	%rd154, %rd1, %rd153;
	ld.global.u32 	%r30, [%rd154];
	mul.wide.u32 	%rd155, %r30, %r29;
	shl.b64 	%rd156, %rd152, 2;
	add.s64 	%rd157, %rd2, %rd156;
	ld.global.u32 	%rd158, [%rd157];
	add.s64 	%rd159, %rd201, %rd158;
	add.s64 	%rd160, %rd159, %rd155;
	st.global.u32 	[%rd157], %rd160;
	shr.u64 	%rd161, %rd160, 32;
	ld.global.u32 	%r31, [%rd25];
	ld.global.u32 	%r32, [%rd154+4];
	mul.wide.u32 	%rd162, %r32, %r31;
	ld.global.u32 	%rd163, [%rd157+4];
	add.s64 	%rd164, %rd161, %rd163;
	add.s64 	%rd200, %rd164, %rd162;
	st.global.u32 	[%rd157+4], %rd200;
	shr.u64 	%rd201, %rd200, 32;
	add.s64 	%rd194, %rd194, 2;
$L__BB0_24:
	setp.eq.s64 	%p19, %rd20, 0;
	@%p19 bra 	$L__BB0_26;
	add.s64 	%rd165, %rd194, %rd183;
	ld.global.u32 	%r33, [%rd25];
	shl.b64 	%rd166, %rd194, 2;
	add.s64 	%rd167, %rd1, %rd166;
	ld.global.u32 	%r34, [%rd167];
	mul.wide.u32 	%rd168, %r34, %r33;
	shl.b64 	%rd169, %rd165, 2;
	add.s64 	%rd170, %rd2, %rd169;
	ld.global.u32 	%rd171, [%rd170];
	add.s64 	%rd172, %rd201, %rd171;
	add.s64 	%rd200, %rd172, %rd168;
	st.global.u32 	[%rd170], %rd200;
	shr.u64 	%rd201, %rd200, 32;
$L__BB0_26:
	add.s64 	%rd202, %rd183, %rd67;
	setp.lt.u64 	%p20, %rd200, 4294967296;
	setp.ge.u64 	%p21, %rd202, %rd3;
	or.pred  	%p22, %p20, %p21;
	@%p22 bra 	$L__BB0_28;
$L__BB0_27:
	shl.b64 	%rd173, %rd202, 2;
	add.s64 	%rd174, %rd2, %rd173;
	ld.global.u32 	%rd175, [%rd174];
	add.s64 	%rd176, %rd201, %rd175;
	st.global.u32 	[%rd174], %rd176;
	shr.u64 	%rd201, %rd176, 32;
	add.s64 	%rd202, %rd202, 1;
	setp.gt.u64 	%p23, %rd176, 4294967295;
	setp.lt.u64 	%p24, %rd202, %rd3;
	and.pred  	%p25, %p23, %p24;
	@%p25 bra 	$L__BB0_27;
$L__BB0_28:
	add.s64 	%rd183, %rd183, 1;
	setp.ne.s64 	%p26, %rd183, %rd66;
	@%p26 bra 	$L__BB0_15;
$L__BB0_29:
	ret;

}


// ===== COMPILED SASS (sm_100) =====

	.target	sm_100

	.elftype	@"ET_EXEC"


//--------------------- .note.nv.tkinfo           --------------------------
	.section	.note.nv.tkinfo,"",@"SHT_NOTE"
	.sectionflags	@"SHF_NOTE_NV_TKINFO"
	.tkinfo
        /*0018*/ 	.word	0x00000002
        /*0030*/ 	.string	""
        /*0030*/ 	.string	"ptxas"
        /*0030*/ 	.string	"Cuda compilation tools, release 13.0, V13.0.88"
        /*0030*/ 	.string	"Build cuda_13.0.r13.0/compiler.36424714_0"
        /*0030*/ 	.string	"-arch sm_100 -m 64 "



//--------------------- .note.nv.cuinfo           --------------------------
	.section	.note.nv.cuinfo,"",@"SHT_NOTE"
	.sectionflags	@"SHF_NOTE_NV_CUINFO"
        /*0018*/ 	.short	0x0002
        /*001a*/ 	.short	0x0064
        /*001c*/ 	.short	0x0082
	.zero		2


//--------------------- .nv.info                  --------------------------
	.section	.nv.info,"",@"SHT_CUDA_INFO"
	.align	4


	//----- nvinfo : EIATTR_REGCOUNT
	.align		4
        /*0000*/ 	.byte	0x04, 0x2f
        /*0002*/ 	.short	(.L_1 - .L_0)
	.align		4
.L_0:
        /*0004*/ 	.word	index@(_Z6kernelPjS_mmS_)
        /*0008*/ 	.word	0x00000014


	//----- nvinfo : EIATTR_FRAME_SIZE
	.align		4
.L_1:
        /*000c*/ 	.byte	0x04, 0x11
        /*000e*/ 	.short	(.L_3 - .L_2)
	.align		4
.L_2:
        /*0010*/ 	.word	index@(_Z6kernelPjS_mmS_)
        /*0014*/ 	.word	0x00000000


	//----- nvinfo : EIATTR_MIN_STACK_SIZE
	.align		4
.L_3:
        /*0018*/ 	.byte	0x04, 0x12
        /*001a*/ 	.short	(.L_5 - .L_4)
	.align		4
.L_4:
        /*001c*/ 	.word	index@(_Z6kernelPjS_mmS_)
        /*0020*/ 	.word	0x00000000
.L_5:


//--------------------- .nv.compat                --------------------------
	.section	.nv.compat,"",@"SHT_CUDA_COMPAT_INFO"
	.align	4
        /*0000*/ 	.byte	0x02, 0x09, 0x00, 0x00, 0x02, 0x02, 0x01, 0x00, 0x02, 0x05, 0x05, 0x00, 0x03, 0x07, 0x01, 0x01
        /*0010*/ 	.byte	0x02, 0x03, 0x00, 0x00, 0x02, 0x06, 0x01, 0x00, 0x04, 0x0b, 0x08, 0x00, 0x09, 0x00, 0x00, 0x00
        /*0020*/ 	.byte	0x00, 0x00, 0x00, 0x00


//--------------------- .nv.info._Z6kernelPjS_mmS_ --------------------------
	.section	.nv.info._Z6kernelPjS_mmS_,"",@"SHT_CUDA_INFO"
	.sectionflags	@""
	.align	4


	//----- nvinfo : EIATTR_CUDA_API_VERSION
	.align		4
        /*0000*/ 	.byte	0x04, 0x37
        /*0002*/ 	.short	(.L_7 - .L_6)
.L_6:
        /*0004*/ 	.word	0x00000082


	//----- nvinfo : EIATTR_KPARAM_INFO
	.align		4
.L_7:
        /*0008*/ 	.byte	0x04, 0x17
        /*000a*/ 	.short	(.L_9 - .L_8)
.L_8:
        /*000c*/ 	.word	0x00000000
        /*0010*/ 	.short	0x0004
        /*0012*/ 	.short	0x0020
        /*0014*/ 	.byte	0x00, 0xf5, 0x21, 0x00


	//----- nvinfo : EIATTR_KPARAM_INFO
	.align		4
.L_9:
        /*0018*/ 	.byte	0x04, 0x17
        /*001a*/ 	.short	(.L_11 - .L_10)
.L_10:
        /*001c*/ 	.word	0x00000000
        /*0020*/ 	.short	0x0003
        /*0022*/ 	.short	0x0018
        /*0024*/ 	.byte	0x00, 0xf0, 0x21, 0x00


	//----- nvinfo : EIATTR_KPARAM_INFO
	.align		4
.L_11:
        /*0028*/ 	.byte	0x04, 0x17
        /*002a*/ 	.short	(.L_13 - .L_12)
.L_12:
        /*002c*/ 	.word	0x00000000
        /*0030*/ 	.short	0x0002
        /*0032*/ 	.short	0x0010
        /*0034*/ 	.byte	0x00, 0xf0, 0x21, 0x00


	//----- nvinfo : EIATTR_KPARAM_INFO
	.align		4
.L_13:
        /*0038*/ 	.byte	0x04, 0x17
        /*003a*/ 	.short	(.L_15 - .L_14)
.L_14:
        /*003c*/ 	.word	0x00000000
        /*0040*/ 	.short	0x0001
        /*0042*/ 	.short	0x0008
        /*0044*/ 	.byte	0x00, 0xf5, 0x21, 0x00


	//----- nvinfo : EIATTR_KPARAM_INFO
	.align		4
.L_15:
        /*0048*/ 	.byte	0x04, 0x17
        /*004a*/ 	.short	(.L_17 - .L_16)
.L_16:
        /*004c*/ 	.word	0x00000000
        /*0050*/ 	.short	0x0000
        /*0052*/ 	.short	0x0000
        /*0054*/ 	.byte	0x00, 0xf5, 0x21, 0x00


	//----- nvinfo : EIATTR_SPARSE_MMA_MASK
	.align		4
.L_17:
        /*0058*/ 	.byte	0x03, 0x50
        /*005a*/ 	.short	0x0000


	//----- nvinfo : EIATTR_MAXREG_COUNT
	.align		4
        /*005c*/ 	.byte	0x03, 0x1b
        /*005e*/ 	.short	0x00ff


	//----- nvinfo : EIATTR_MERCURY_ISA_VERSION
	.align		4
        /*0060*/ 	.byte	0x03, 0x5f
        /*0062*/ 	.short	0x0101


	//----- nvinfo : EIATTR_VRC_CTA_INIT_COUNT
	.align		4
        /*0064*/ 	.byte	0x02, 0x4a
	.zero		1
	.zero		1


	//----- nvinfo : EIATTR_EXIT_INSTR_OFFSETS
	.align		4
        /*0068*/ 	.byte	0x04, 0x1c
        /*006a*/ 	.short	(.L_19 - .L_18)


	//   ....[0]....
.L_18:
        /*006c*/ 	.word	0x000006b0


	//   ....[1]....
        /*0070*/ 	.word	0x00001620


	//----- nvinfo : EIATTR_CBANK_PARAM_SIZE
	.align		4
.L_19:
        /*0074*/ 	.byte	0x03, 0x19
        /*0076*/ 	.short	0x0028


	//----- nvinfo : EIATTR_PARAM_CBANK
	.align		4
        /*0078*/ 	.byte	0x04, 0x0a
        /*007a*/ 	.short	(.L_21 - .L_20)
	.align		4
.L_20:
        /*007c*/ 	.word	index@(.nv.constant0._Z6kernelPjS_mmS_)
        /*0080*/ 	.short	0x0380
        /*0082*/ 	.short	0x0028


	//----- nvinfo : EIATTR_SW_WAR
	.align		4
.L_21:
        /*0084*/ 	.byte	0x04, 0x36
        /*0086*/ 	.short	(.L_23 - .L_22)
.L_22:
        /*0088*/ 	.word	0x00000008
.L_23:


//--------------------- .nv.callgraph             --------------------------
	.section	.nv.callgraph,"",@"SHT_CUDA_CALLGRAPH"
	.align	4
	.sectionentsize	8
	.align		4
        /*0000*/ 	.word	0x00000000
	.align		4
        /*0004*/ 	.word	0xffffffff
	.align		4
        /*0008*/ 	.word	0x00000000
	.align		4
        /*000c*/ 	.word	0xfffffffe
	.align		4
        /*0010*/ 	.word	0x00000000
	.align		4
        /*0014*/ 	.word	0xfffffffd
	.align		4
        /*0018*/ 	.word	0x00000000
	.align		4
        /*001c*/ 	.word	0xfffffffc


//--------------------- .text._Z6kernelPjS_mmS_   --------------------------
	.section	.text._Z6kernelPjS_mmS_,"ax",@progbits
	.align	128
        .global         _Z6kernelPjS_mmS_
        .type           _Z6kernelPjS_mmS_,@function
        .size           _Z6kernelPjS_mmS_,(.L_x_15 - _Z6kernelPjS_mmS_)
        .other          _Z6kernelPjS_mmS_,@"STO_CUDA_ENTRY STV_DEFAULT"
_Z6kernelPjS_mmS_:
.text._Z6kernelPjS_mmS_:
[----:B------:R-:W-:Y:S01]  /*0000*/  LDC R1, c[0x0][0x37c] ;  /* 0x0000df00ff017b82 */ /* 0x000fe20000000800 */
[----:B------:R-:W0:Y:S01]  /*0010*/  LDCU.128 UR8, c[0x0][0x390] ;  /* 0x00007200ff0877ac */ /* 0x000e220008000c00 */
[----:B------:R-:W1:Y:S01]  /*0020*/  LDCU.64 UR14, c[0x0][0x358] ;  /* 0x00006b00ff0e77ac */ /* 0x000e620008000a00 */
[----:B0-----:R-:W-:-:S04]  /*0030*/  UIADD3 UR8, UP0, UPT, UR10, UR8, URZ ;  /* 0x000000080a087290 */ /* 0x001fc8000ff1e0ff */
[----:B------:R-:W-:Y:S02]  /*0040*/  UIADD3.X UR9, UPT, UPT, UR11, UR9, URZ, UP0, !UPT ;  /* 0x000000090b097290 */ /* 0x000fe400087fe4ff */
[----:B------:R-:W-:-:S04]  /*0050*/  UISETP.NE.U32.AND UP0, UPT, UR8, URZ, UPT ;  /* 0x000000ff0800728c */ /* 0x000fc8000bf05070 */
[----:B------:R-:W-:-:S09]  /*0060*/  UISETP.NE.AND.EX UP0, UPT, UR9, URZ, UPT, UP0 ;  /* 0x000000ff0900728c */ /* 0x000fd2000bf05300 */
[----:B-1----:R-:W-:Y:S05]  /*0070*/  BRA.U !UP0, `(.L_x_0) ;  /* 0x0000000508787547 */ /* 0x002fea000b800000 */
[----:B------:R-:W-:Y:S02]  /*0080*/  UISETP.GE.U32.AND UP1, UPT, UR8, 0x10, UPT ;  /* 0x000000100800788c */ /* 0x000fe4000bf26070 */
[----:B------:R-:W-:Y:S02]  /*0090*/  ULOP3.LUT UR11, UR8, 0xf, URZ, 0xc0, !UPT ;  /* 0x0000000f080b7892 */ /* 0x000fe4000f8ec0ff */
[----:B------:R-:W-:Y:S02]  /*00a0*/  UISETP.GE.U32.AND.EX UP1, UPT, UR9, URZ, UPT, UP1 ;  /* 0x000000ff0900728c */ /* 0x000fe4000bf26110 */
[----:B------:R-:W-:Y:S01]  /*00b0*/  UISETP.NE.U32.AND UP0, UPT, UR11, URZ, UPT ;  /* 0x000000ff0b00728c */ /* 0x000fe2000bf05070 */
[----:B------:R-:W-:Y:S01]  /*00c0*/  UMOV UR6, URZ ;  /* 0x000000ff00067c82 */ /* 0x000fe20008000000 */
[----:B------:R-:W-:Y:S02]  /*00d0*/  UMOV UR7, URZ ;  /* 0x000000ff00077c82 */ /* 0x000fe40008000000 */
[----:B------:R-:W-:-:S03]  /*00e0*/  UISETP.NE.AND.EX UP0, UPT, URZ, URZ, UPT, UP0 ;  /* 0x000000ffff00728c */ /* 0x000fc6000bf05300 */
[----:B------:R-:W-:Y:S08]  /*00f0*/  BRA.U !UP1, `(.L_x_1) ;  /* 0x0000000109787547 */ /* 0x000ff0000b800000 */
[----:B------:R-:W0:Y:S01]  /*0100*/  LDCU.64 UR16, c[0x0][0x3a0] ;  /* 0x00007400ff1077ac */ /* 0x000e220008000a00 */
[----:B------:R-:W-:Y:S01]  /*0110*/  ULOP3.LUT UR6, UR8, 0xfffffff0, URZ, 0xc0, !UPT ;  /* 0xfffffff008067892 */ /* 0x000fe2000f8ec0ff */
[----:B------:R-:W-:Y:S01]  /*0120*/  UMOV UR7, UR9 ;  /* 0x0000000900077c82 */ /* 0x000fe20008000000 */
[----:B------:R-:W-:Y:S01]  /*0130*/  UMOV UR4, URZ ;  /* 0x000000ff00047c82 */ /* 0x000fe20008000000 */
[----:B------:R-:W-:-:S09]  /*0140*/  UMOV UR5, URZ ;  /* 0x000000ff00057c82 */ /* 0x000fd20008000000 */
.L_x_2:
[----:B0-----:R-:W-:-:S04]  /*0150*/  ULEA UR10, UP1, UR4, UR16, 0x2 ;  /* 0x00000010040a7291 */ /* 0x001fc8000f8210ff */
[----:B------:R-:W-:Y:S02]  /*0160*/  ULEA.HI.X UR12, UR4, UR17, UR5, 0x2, UP1 ;  /* 0x00000011040c7291 */ /* 0x000fe400088f1405 */
[----:B-1----:R-:W-:Y:S01]  /*0170*/  IMAD.U32 R2, RZ, RZ, UR10 ;  /* 0x0000000aff027e24 */ /* 0x002fe2000f8e00ff */
[----:B------:R-:W-:-:S03]  /*0180*/  UIADD3 UR4, UP1, UPT, UR4, 0x10, URZ ;  /* 0x0000001004047890 */ /* 0x000fc6000ff3e0ff */
[----:B------:R-:W-:Y:S01]  /*0190*/  IMAD.U32 R3, RZ, RZ, UR12 ;  /* 0x0000000cff037e24 */ /* 0x000fe2000f8e00ff */
[----:B------:R-:W-:Y:S02]  /*01a0*/  UIADD3.X UR5, UPT, UPT, URZ, UR5, URZ, UP1, !UPT ;  /* 0x00000005ff057290 */ /* 0x000fe40008ffe4ff */
[----:B------:R-:W-:Y:S02]  /*01b0*/  UISETP.NE.U32.AND UP1, UPT, UR4, UR6, UPT ;  /* 0x000000060400728c */ /* 0x000fe4000bf25070 */
[----:B------:R1:W-:Y:S02]  /*01c0*/  STG.E desc[UR14][R2.64], RZ ;  /* 0x000000ff02007986 */ /* 0x0003e4000c10190e */
[----:B------:R-:W-:Y:S02]  /*01d0*/  UISETP.NE.AND.EX UP1, UPT, UR5, UR7, UPT, UP1 ;  /* 0x000000070500728c */ /* 0x000fe4000bf25310 */
[----:B------:R1:W-:Y:S04]  /*01e0*/  STG.E desc[UR14][R2.64+0x4], RZ ;  /* 0x000004ff02007986 */ /* 0x0003e8000c10190e */
        /* <DEDUP_REMOVED lines=13> */
[----:B------:R1:W-:Y:S01]  /*02c0*/  STG.E desc[UR14][R2.64+0x3c], RZ ;  /* 0x00003cff02007986 */ /* 0x0003e2000c10190e */
[----:B------:R-:W-:Y:S05]  /*02d0*/  BRA.U UP1, `(.L_x_2) ;  /* 0xfffffffd019c7547 */ /* 0x000fea000b83ffff */
.L_x_1:
[----:B------:R-:W-:Y:S05]  /*02e0*/  BRA.U !UP0, `(.L_x_0) ;  /* 0x0000000108dc7547 */ /* 0x000fea000b800000 */
[----:B------:R-:W-:Y:S02]  /*02f0*/  UISETP.GE.U32.AND UP1, UPT, UR11, 0x8, UPT ;  /* 0x000000080b00788c */ /* 0x000fe4000bf26070 */
[----:B------:R-:W-:Y:S02]  /*0300*/  ULOP3.LUT UR10, UR8, 0x7, URZ, 0xc0, !UPT ;  /* 0x00000007080a7892 */ /* 0x000fe4000f8ec0ff */
[----:B------:R-:W-:Y:S02]  /*0310*/  UISETP.GE.U32.AND.EX UP1, UPT, URZ, URZ, UPT, UP1 ;  /* 0x000000ffff00728c */ /* 0x000fe4000bf26110 */
[----:B------:R-:W-:-:S04]  /*0320*/  UISETP.NE.U32.AND UP0, UPT, UR10, URZ, UPT ;  /* 0x000000ff0a00728c */ /* 0x000fc8000bf05070 */
[----:B------:R-:W-:-:S03]  /*0330*/  UISETP.NE.AND.EX UP0, UPT, URZ, URZ, UPT, UP0 ;  /* 0x000000ffff00728c */ /* 0x000fc6000bf05300 */
[----:B------:R-:W-:Y:S08]  /*0340*/  BRA.U !UP1, `(.L_x_3) ;  /* 0x00000001093c7547 */ /* 0x000ff0000b800000 */
[----:B------:R-:W0:Y:S02]  /*0350*/  LDCU.64 UR4, c[0x0][0x3a0] ;  /* 0x00007400ff0477ac */ /* 0x000e240008000a00 */
[----:B0-----:R-:W-:-:S04]  /*0360*/  ULEA UR4, UP1, UR6, UR4, 0x2 ;  /* 0x0000000406047291 */ /* 0x001fc8000f8210ff */
[----:B------:R-:W-:Y:S02]  /*0370*/  ULEA.HI.X UR5, UR6, UR5, UR7, 0x2, UP1 ;  /* 0x0000000506057291 */ /* 0x000fe400088f1407 */
[----:B-1----:R-:W-:Y:S01]  /*0380*/  IMAD.U32 R2, RZ, RZ, UR4 ;  /* 0x00000004ff027e24 */ /* 0x002fe2000f8e00ff */
[----:B------:R-:W-:-:S03]  /*0390*/  UIADD3 UR6, UP1, UPT, UR6, 0x8, URZ ;  /* 0x0000000806067890 */ /* 0x000fc6000ff3e0ff */
[----:B------:R-:W-:Y:S01]  /*03a0*/  MOV R3, UR5 ;  /* 0x0000000500037c02 */ /* 0x000fe20008000f00 */
[----:B------:R-:W-:-:S04]  /*03b0*/  UIADD3.X UR7, UPT, UPT, URZ, UR7, URZ, UP1, !UPT ;  /* 0x00000007ff077290 */ /* 0x000fc80008ffe4ff */
[----:B------:R0:W-:Y:S04]  /*03c0*/  STG.E desc[UR14][R2.64], RZ ;  /* 0x000000ff02007986 */ /* 0x0001e8000c10190e */
[----:B------:R0:W-:Y:S04]  /*03d0*/  STG.E desc[UR14][R2.64+0x4], RZ ;  /* 0x000004ff02007986 */ /* 0x0001e8000c10190e */
[----:B------:R0:W-:Y:S04]  /*03e0*/  STG.E desc[UR14][R2.64+0x8], RZ ;  /* 0x000008ff02007986 */ /* 0x0001e8000c10190e */
[----:B------:R0:W-:Y:S04]  /*03f0*/  STG.E desc[UR14][R2.64+0xc], RZ ;  /* 0x00000cff02007986 */ /* 0x0001e8000c10190e */
[----:B------:R0:W-:Y:S04]  /*0400*/  STG.E desc[UR14][R2.64+0x10], RZ ;  /* 0x000010ff02007986 */ /* 0x0001e8000c10190e */
[----:B------:R0:W-:Y:S04]  /*0410*/  STG.E desc[UR14][R2.64+0x14], RZ ;  /* 0x000014ff02007986 */ /* 0x0001e8000c10190e */
[----:B------:R0:W-:Y:S04]  /*0420*/  STG.E desc[UR14][R2.64+0x18], RZ ;  /* 0x000018ff02007986 */ /* 0x0001e8000c10190e */
[----:B------:R0:W-:Y:S02]  /*0430*/  STG.E desc[UR14][R2.64+0x1c], RZ ;  /* 0x00001cff02007986 */ /* 0x0001e4000c10190e */
.L_x_3:
[----:B------:R-:W-:Y:S05]  /*0440*/  BRA.U !UP0, `(.L_x_0) ;  /* 0x0000000108847547 */ /* 0x000fea000b800000 */
[----:B------:R-:W-:Y:S02]  /*0450*/  UISETP.GE.U32.AND UP1, UPT, UR10, 0x4, UPT ;  /* 0x000000040a00788c */ /* 0x000fe4000bf26070 */
[----:B------:R-:W-:Y:S02]  /*0460*/  ULOP3.LUT UR12, UR8, 0x3, URZ, 0xc0, !UPT ;  /* 0x00000003080c7892 */ /* 0x000fe4000f8ec0ff */
[----:B------:R-:W-:Y:S02]  /*0470*/  UISETP.GE.U32.AND.EX UP1, UPT, URZ, URZ, UPT, UP1 ;  /* 0x000000ffff00728c */ /* 0x000fe4000bf26110 */
[----:B------:R-:W-:-:S04]  /*0480*/  UISETP.NE.U32.AND UP0, UPT, UR12, URZ, UPT ;  /* 0x000000ff0c00728c */ /* 0x000fc8000bf05070 */
[----:B------:R-:W-:-:S03]  /*0490*/  UISETP.NE.AND.EX UP0, UPT, URZ, URZ, UPT, UP0 ;  /* 0x000000ffff00728c */ /* 0x000fc6000bf05300 */
[----:B------:R-:W-:Y:S08]  /*04a0*/  BRA.U !UP1, `(.L_x_4) ;  /* 0x00000001092c7547 */ /* 0x000ff0000b800000 */
[----:B------:R-:W2:Y:S02]  /*04b0*/  LDCU.64 UR4, c[0x0][0x3a0] ;  /* 0x00007400ff0477ac */ /* 0x000ea40008000a00 */
[----:B--2---:R-:W-:-:S04]  /*04c0*/  ULEA UR4, UP1, UR6, UR4, 0x2 ;  /* 0x0000000406047291 */ /* 0x004fc8000f8210ff */
[----:B------:R-:W-:Y:S02]  /*04d0*/  ULEA.HI.X UR5, UR6, UR5, UR7, 0x2, UP1 ;  /* 0x0000000506057291 */ /* 0x000fe400088f1407 */
[----:B01----:R-:W-:Y:S01]  /*04e0*/  IMAD.U32 R2, RZ, RZ, UR4 ;  /* 0x00000004ff027e24 */ /* 0x003fe2000f8e00ff */
[----:B------:R-:W-:-:S03]  /*04f0*/  UIADD3 UR6, UP1, UPT, UR6, 0x4, URZ ;  /* 0x0000000406067890 */ /* 0x000fc6000ff3e0ff */
[----:B------:R-:W-:Y:S01]  /*0500*/  IMAD.U32 R3, RZ, RZ, UR5 ;  /* 0x00000005ff037e24 */ /* 0x000fe2000f8e00ff */
[----:B------:R-:W-:-:S04]  /*0510*/  UIADD3.X UR7, UPT, UPT, URZ, UR7, URZ, UP1, !UPT ;  /* 0x00000007ff077290 */ /* 0x000fc80008ffe4ff */
[----:B------:R2:W-:Y:S04]  /*0520*/  STG.E desc[UR14][R2.64], RZ ;  /* 0x000000ff02007986 */ /* 0x0005e8000c10190e */
[----:B------:R2:W-:Y:S04]  /*0530*/  STG.E desc[UR14][R2.64+0x4], RZ ;  /* 0x000004ff02007986 */ /* 0x0005e8000c10190e */
[----:B------:R2:W-:Y:S04]  /*0540*/  STG.E desc[UR14][R2.64+0x8], RZ ;  /* 0x000008ff02007986 */ /* 0x0005e8000c10190e */
[----:B------:R2:W-:Y:S02]  /*0550*/  STG.E desc[UR14][R2.64+0xc], RZ ;  /* 0x00000cff02007986 */ /* 0x0005e4000c10190e */
.L_x_4:
[----:B------:R-:W-:Y:S05]  /*0560*/  BRA.U !UP0, `(.L_x_0) ;  /* 0x00000001083c7547 */ /* 0x000fea000b800000 */
[----:B------:R-:W3:Y:S01]  /*0570*/  LDCU.64 UR16, c[0x0][0x3a0] ;  /* 0x00007400ff1077ac */ /* 0x000ee20008000a00 */
[----:B------:R-:W-:Y:S01]  /*0580*/  UMOV UR4, URZ ;  /* 0x000000ff00047c82 */ /* 0x000fe20008000000 */
[----:B------:R-:W-:-:S05]  /*0590*/  UMOV UR5, URZ ;  /* 0x000000ff00057c82 */ /* 0x000fca0008000000 */
.L_x_5:
[----:B---3--:R-:W-:-:S04]  /*05a0*/  ULEA UR10, UP0, UR6, UR16, 0x2 ;  /* 0x00000010060a7291 */ /* 0x008fc8000f8010ff */
[----:B------:R-:W-:Y:S02]  /*05b0*/  ULEA.HI.X UR11, UR6, UR17, UR7, 0x2, UP0 ;  /* 0x00000011060b7291 */ /* 0x000fe400080f1407 */
[----:B012---:R-:W-:Y:S01]  /*05c0*/  MOV R2, UR10 ;  /* 0x0000000a00027c02 */ /* 0x007fe20008000f00 */
[----:B------:R-:W-:Y:S02]  /*05d0*/  UIADD3 UR4, UP0, UPT, UR4, 0x1, URZ ;  /* 0x0000000104047890 */ /* 0x000fe4000ff1e0ff */
[----:B------:R-:W-:Y:S01]  /*05e0*/  UIADD3 UR6, UP1, UPT, UR6, 0x1, URZ ;  /* 0x0000000106067890 */ /* 0x000fe2000ff3e0ff */
[----:B------:R-:W-:Y:S01]  /*05f0*/  IMAD.U32 R3, RZ, RZ, UR11 ;  /* 0x0000000bff037e24 */ /* 0x000fe2000f8e00ff */
[----:B------:R-:W-:Y:S02]  /*0600*/  UIADD3.X UR5, UPT, UPT, URZ, UR5, URZ, UP0, !UPT ;  /* 0x00000005ff057290 */ /* 0x000fe400087fe4ff */
[----:B------:R-:W-:Y:S02]  /*0610*/  UISETP.NE.U32.AND UP0, UPT, UR4, UR12, UPT ;  /* 0x0000000c0400728c */ /* 0x000fe4000bf05070 */
[----:B------:R4:W-:Y:S01]  /*0620*/  STG.E desc[UR14][R2.64], RZ ;  /* 0x000000ff02007986 */ /* 0x0009e2000c10190e */
[----:B------:R-:W-:-:S02]  /*0630*/  UIADD3.X UR7, UPT, UPT, URZ, UR7, URZ, UP1, !UPT ;  /* 0x00000007ff077290 */ /* 0x000fc40008ffe4ff */
[----:B------:R-:W-:-:S09]  /*0640*/  UISETP.NE.AND.EX UP0, UPT, UR5, URZ, UPT, UP0 ;  /* 0x000000ff0500728c */ /* 0x000fd2000bf05300 */
[----:B----4-:R-:W-:Y:S05]  /*0650*/  BRA.U UP0, `(.L_x_5) ;  /* 0xfffffffd00d07547 */ /* 0x010fea000b83ffff */
.L_x_0:
[----:B------:R-:W3:Y:S02]  /*0660*/  LDCU.128 UR4, c[0x0][0x390] ;  /* 0x00007200ff0477ac */ /* 0x000ee40008000c00 */
[----:B---3--:R-:W-:Y:S02]  /*0670*/  ISETP.NE.U32.AND P0, PT, RZ, UR6, PT ;  /* 0x00000006ff007c0c */ /* 0x008fe4000bf05070 */
[----:B------:R-:W-:Y:S02]  /*0680*/  ISETP.EQ.U32.AND P1, PT, RZ, UR4, PT ;  /* 0x00000004ff007c0c */ /* 0x000fe4000bf22070 */
[----:B------:R-:W-:-:S04]  /*0690*/  ISETP.NE.AND.EX P0, PT, RZ, UR7, PT, P0 ;  /* 0x00000007ff007c0c */ /* 0x000fc8000bf05300 */
[----:B------:R-:W-:-:S13]  /*06a0*/  ISETP.EQ.OR.EX P0, PT, RZ, UR5, !P0, P1 ;  /* 0x00000005ff007c0c */ /* 0x000fda000c702710 */
[----:B------:R-:W-:Y:S05]  /*06b0*/  @P0 EXIT ;  /* 0x000000000000094d */ /* 0x000fea0003800000 */
[----:B------:R-:W-:Y:S02]  /*06c0*/  ULOP3.LUT UR21, UR6, 0x7, URZ, 0xc0, !UPT ;  /* 0x0000000706157892 */ /* 0x000fe4000f8ec0ff */
[----:B------:R-:W-:Y:S02]  /*06d0*/  ULOP3.LUT UR20, UR6, 0x3, URZ, 0xc0, !UPT ;  /* 0x0000000306147892 */ /* 0x000fe4000f8ec0ff */
[----:B------:R-:W-:Y:S01]  /*06e0*/  ULOP3.LUT UR12, UR6, 0xfffffff8, URZ, 0xc0, !UPT ;  /* 0xfffffff8060c7892 */ /* 0x000fe2000f8ec0ff */
[----:B------:R-:W-:Y:S02]  /*06f0*/  UMOV UR7, URZ ;  /* 0x000000ff00077c82 */ /* 0x000fe40008000000 */
[----:B------:R-:W-:-:S09]  /*0700*/  UMOV UR6, URZ ;  /* 0x000000ff00067c82 */ /* 0x000fd20008000000 */
.L_x_13:
[----:B------:R-:W3:Y:S01]  /*0710*/  LDC.64 R4, c[0x0][0x398] ;  /* 0x0000e600ff047b82 */ /* 0x000ee20000000a00 */
[----:B------:R-:W4:Y:S01]  /*0720*/  LDCU.64 UR4, c[0x0][0x380] ;  /* 0x00007000ff0477ac */ /* 0x000f220008000a00 */
[----:B------:R-:W-:Y:S02]  /*0730*/  IMAD.MOV.U32 R11, RZ, RZ, RZ ;  /* 0x000000ffff0b7224 */ /* 0x000fe400078e00ff */
[----:B------:R-:W-:Y:S01]  /*0740*/  IMAD.MOV.U32 R0, RZ, RZ, RZ ;  /* 0x000000ffff007224 */ /* 0x000fe200078e00ff */
[----:B------:R-:W-:Y:S02]  /*0750*/  USHF.L.U32 UR16, UR6, 0x2, URZ ;  /* 0x0000000206107899 */ /* 0x000fe400080006ff */
[----:B------:R-:W-:Y:S02]  /*0760*/  USHF.L.U64.HI UR13, UR6, 0x2, UR7 ;  /* 0x00000002060d7899 */ /* 0x000fe40008010207 */
[----:B----4-:R-:W-:-:S04]  /*0770*/  UIADD3 UR4, UP0, UPT, UR16, UR4, URZ ;  /* 0x0000000410047290 */ /* 0x010fc8000ff1e0ff */
[----:B------:R-:W-:Y:S01]  /*0780*/  UIADD3.X UR5, UPT, UPT, UR13, UR5, URZ, UP0, !UPT ;  /* 0x000000050d057290 */ /* 0x000fe200087fe4ff */
[----:B---3--:R-:W-:Y:S01]  /*0790*/  ISETP.GE.U32.AND P0, PT, R4, 0x8, PT ;  /* 0x000000080400780c */ /* 0x008fe20003f06070 */
[----:B012---:R-:W-:Y:S01]  /*07a0*/  IMAD.U32 R2, RZ, RZ, UR4 ;  /* 0x00000004ff027e24 */ /* 0x007fe2000f8e00ff */
[----:B------:R-:W-:Y:S02]  /*07b0*/  UMOV UR4, URZ ;  /* 0x000000ff00047c82 */ /* 0x000fe40008000000 */
[----:B------:R-:W-:Y:S02]  /*07c0*/  ISETP.GE.U32.AND.EX P0, PT, R5, RZ, PT, P0 ;  /* 0x000000ff0500720c */ /* 0x000fe40003f06100 */
[----:B------:R-:W-:Y:S01]  /*07d0*/  MOV R3, UR5 ;  /* 0x0000000500037c02 */ /* 0x000fe20008000f00 */
[----:B------:R-:W-:-:S10]  /*07e0*/  UMOV UR5, URZ ;  /* 0x000000ff00057c82 */ /* 0x000fd40008000000 */
[----:B------:R-:W-:Y:S05]  /*07f0*/  @!P0 BRA `(.L_x_6) ;  /* 0x00000004005c8947 */ /* 0x000fea0003800000 */
[----:B------:R-:W0:Y:S01]  /*0800*/  LDCU.64 UR4, c[0x0][0x3a0] ;  /* 0x00007400ff0477ac */ /* 0x000e220008000a00 */
[----:B------:R-:W-:Y:S01]  /*0810*/  HFMA2 R11, -RZ, RZ, 0, 0 ;  /* 0x00000000ff0b7431 */ /* 0x000fe200000001ff */
[----:B------:R-:W1:Y:S01]  /*0820*/  LDCU.64 UR10, c[0x0][0x388] ;  /* 0x00007100ff0a77ac */ /* 0x000e620008000a00 */
[----:B------:R-:W2:Y:S01]  /*0830*/  LDCU UR17, c[0x0][0x39c] ;  /* 0x00007380ff1177ac */ /* 0x000ea20008000800 */
[----:B0-----:R-:W-:Y:S02]  /*0840*/  UIADD3 UR4, UP1, UPT, UR16, UR4, URZ ;  /* 0x0000000410047290 */ /* 0x001fe4000ff3e0ff */
[----:B-1----:R-:W-:Y:S02]  /*0850*/  UIADD3 UR10, UP0, UPT, UR10, 0x10, URZ ;  /* 0x000000100a0a7890 */ /* 0x002fe4000ff1e0ff */
[----:B------:R-:W-:Y:S02]  /*0860*/  UIADD3 UR4, UP2, UPT, UR4, 0x10, URZ ;  /* 0x0000001004047890 */ /* 0x000fe4000ff5e0ff */
[----:B------:R-:W-:-:S02]  /*0870*/  UIADD3.X UR11, UPT, UPT, URZ, UR11, URZ, UP0, !UPT ;  /* 0x0000000bff0b7290 */ /* 0x000fc400087fe4ff */
[----:B------:R-:W-:Y:S01]  /*0880*/  UIADD3.X UR5, UPT, UPT, URZ, UR13, UR5, UP2, UP1 ;  /* 0x0000000dff057290 */ /* 0x000fe200097e2405 */
[----:B------:R-:W-:Y:S01]  /*0890*/  IMAD.U32 R6, RZ, RZ, UR10 ;  /* 0x0000000aff067e24 */ /* 0x000fe2000f8e00ff */
[----:B------:R-:W-:Y:S01]  /*08a0*/  MOV R14, UR4 ;  /* 0x00000004000e7c02 */ /* 0x000fe20008000f00 */
[----:B------:R-:W-:Y:S01]  /*08b0*/  UMOV UR4, UR12 ;  /* 0x0000000c00047c82 */ /* 0x000fe20008000000 */
[----:B------:R-:W-:Y:S02]  /*08c0*/  IMAD.U32 R7, RZ, RZ, UR11 ;  /* 0x0000000bff077e24 */ /* 0x000fe4000f8e00ff */
[----:B------:R-:W-:Y:S01]  /*08d0*/  IMAD.U32 R15, RZ, RZ, UR5 ;  /* 0x00000005ff0f7e24 */ /* 0x000fe2000f8e00ff */
[----:B--2---:R-:W-:-:S06]  /*08e0*/  UMOV UR5, UR17 ;  /* 0x0000001100057c82 */ /* 0x004fcc0008000000 */
.L_x_7:
[----:B0-----:R-:W-:Y:S01]  /*08f0*/  IMAD.MOV.U32 R8, RZ, RZ, R14 ;  /* 0x000000ffff087224 */ /* 0x001fe200078e000e */
[----:B------:R-:W-:Y:S01]  /*0900*/  MOV R9, R15 ;  /* 0x0000000f00097202 */ /* 0x000fe20000000f00 */
[----:B------:R-:W2:Y:S04]  /*0910*/  LDG.E R13, desc[UR14][R2.64] ;  /* 0x0000000e020d7981 */ /* 0x000ea8000c1e1900 */
[----:B------:R-:W3:Y:S04]  /*0920*/  LDG.E R10, desc[UR14][R8.64+-0x10] ;  /* 0xfffff00e080a7981 */ /* 0x000ee8000c1e1900 */
[----:B------:R-:W2:Y:S04]  /*0930*/  LDG.E R12, desc[UR14][R6.64+-0x10] ;  /* 0xfffff00e060c7981 */ /* 0x000ea8000c1e1900 */
[----:B------:R-:W4:Y:S01]  /*0940*/  LDG.E R17, desc[UR14][R8.64+-0xc] ;  /* 0xfffff40e08117981 */ /* 0x000f22000c1e1900 */
[----:B---3--:R-:W-:-:S05]  /*0950*/  IADD3 R10, P0, PT, R10, R11, RZ ;  /* 0x0000000b0a0a7210 */ /* 0x008fca0007f1e0ff */
[----:B------:R-:W-:Y:S02]  /*0960*/  IMAD.X R11, RZ, RZ, R0, P0 ;  /* 0x000000ffff0b7224 */ /* 0x000fe400000e0600 */
[----:B--2---:R-:W-:-:S05]  /*0970*/  IMAD.WIDE.U32 R10, R13, R12, R10 ;  /* 0x0000000c0d0a7225 */ /* 0x004fca00078e000a */
[----:B------:R0:W-:Y:S04]  /*0980*/  STG.E desc[UR14][R8.64+-0x10], R10 ;  /* 0xfffff00a08007986 */ /* 0x0001e8000c10190e */
[----:B------:R-:W2:Y:S04]  /*0990*/  LDG.E R15, desc[UR14][R2.64] ;  /* 0x0000000e020f7981 */ /* 0x000ea8000c1e1900 */
[----:B------:R-:W2:Y:S01]  /*09a0*/  LDG.E R14, desc[UR14][R6.64+-0xc] ;  /* 0xfffff40e060e7981 */ /* 0x000ea2000c1e1900 */
[----:B----4-:R-:W-:-:S03]  /*09b0*/  IADD3 R12, P0, PT, R11, R17, RZ ;  /* 0x000000110b0c7210 */ /* 0x010fc60007f1e0ff */
[----:B------:R-:W3:Y:S02]  /*09c0*/  LDG.E R17, desc[UR14][R8.64+-0x8] ;  /* 0xfffff80e08117981 */ /* 0x000ee4000c1e1900 */
[----:B------:R-:W-:Y:S02]  /*09d0*/  IMAD.X R13, RZ, RZ, RZ, P0 ;  /* 0x000000ffff0d7224 */ /* 0x000fe400000e06ff */
[----:B--2---:R-:W-:-:S05]  /*09e0*/  IMAD.WIDE.U32 R12, R15, R14, R12 ;  /* 0x0000000e0f0c7225 */ /* 0x004fca00078e000c */
[----:B------:R1:W-:Y:S04]  /*09f0*/  STG.E desc[UR14][R8.64+-0xc], R12 ;  /* 0xfffff40c08007986 */ /* 0x0003e8000c10190e */
[----:B------:R-:W0:Y:S04]  /*0a00*/  LDG.E R11, desc[UR14][R2.64] ;  /* 0x0000000e020b7981 */ /* 0x000e28000c1e1900 */
[----:B------:R-:W0:Y:S01]  /*0a10*/  LDG.E R16, desc[UR14][R6.64+-0x8] ;  /* 0xfffff80e06107981 */ /* 0x000e22000c1e1900 */
[----:B---3--:R-:W-:-:S03]  /*0a20*/  IADD3 R14, P0, PT, R13, R17, RZ ;  /* 0x000000110d0e7210 */ /* 0x008fc60007f1e0ff */
[----:B------:R-:W2:Y:S01]  /*0a30*/  LDG.E R17, desc[UR14][R8.64+-0x4] ;  /* 0xfffffc0e08117981 */ /* 0x000ea2000c1e1900 */
[----:B------:R-:W-:-:S03]  /*0a40*/  IADD3.X R15, PT, PT, RZ, RZ, RZ, P0, !PT ;  /* 0x000000ffff0f7210 */ /* 0x000fc600007fe4ff */
[----:B0-----:R-:W-:-:S05]  /*0a50*/  IMAD.WIDE.U32 R10, R11, R16, R14 ;  /* 0x000000100b0a7225 */ /* 0x001fca00078e000e */
[----:B------:R0:W-:Y:S04]  /*0a60*/  STG.E desc[UR14][R8.64+-0x8], R10 ;  /* 0xfffff80a08007986 */ /* 0x0001e8000c10190e */
[----:B------:R-:W1:Y:S04]  /*0a70*/  LDG.E R13, desc[UR14][R2.64] ;  /* 0x0000000e020d7981 */ /* 0x000e68000c1e1900 */
[----:B------:R-:W1:Y:S01]  /*0a80*/  LDG.E R16, desc[UR14][R6.64+-0x4] ;  /* 0xfffffc0e06107981 */ /* 0x000e62000c1e1900 */
[----:B--2---:R-:W-:-:S03]  /*0a90*/  IADD3 R14, P0, PT, R11, R17, RZ ;  /* 0x000000110b0e7210 */ /* 0x004fc60007f1e0ff */
[----:B------:R-:W2:Y:S02]  /*0aa0*/  LDG.E R17, desc[UR14][R8.64] ;  /* 0x0000000e08117981 */ /* 0x000ea4000c1e1900 */
[----:B------:R-:W-:Y:S02]  /*0ab0*/  IMAD.X R15, RZ, RZ, RZ, P0 ;  /* 0x000000ffff0f7224 */ /* 0x000fe400000e06ff */
[----:B-1----:R-:W-:-:S05]  /*0ac0*/  IMAD.WIDE.U32 R12, R13, R16, R14 ;  /* 0x000000100d0c7225 */ /* 0x002fca00078e000e */
[----:B------:R1:W-:Y:S04]  /*0ad0*/  STG.E desc[UR14][R8.64+-0x4], R12 ;  /* 0xfffffc0c08007986 */ /* 0x0003e8000c10190e */
[----:B------:R-:W0:Y:S04]  /*0ae0*/  LDG.E R11, desc[UR14][R2.64] ;  /* 0x0000000e020b7981 */ /* 0x000e28000c1e1900 */
[----:B------:R-:W0:Y:S01]  /*0af0*/  LDG.E R16, desc[UR14][R6.64] ;  /* 0x0000000e06107981 */ /* 0x000e22000c1e1900 */
[----:B--2---:R-:W-:-:S03]  /*0b00*/  IADD3 R14, P0, PT, R13, R17, RZ ;  /* 0x000000110d0e7210 */ /* 0x004fc60007f1e0ff */
[----:B------:R-:W2:Y:S02]  /*0b10*/  LDG.E R17, desc[UR14][R8.64+0x4] ;  /* 0x0000040e08117981 */ /* 0x000ea4000c1e1900 */
[----:B------:R-:W-:Y:S02]  /*0b20*/  IMAD.X R15, RZ, RZ, RZ, P0 ;  /* 0x000000ffff0f7224 */ /* 0x000fe400000e06ff */
[----:B0-----:R-:W-:-:S05]  /*0b30*/  IMAD.WIDE.U32 R10, R11, R16, R14 ;  /* 0x000000100b0a7225 */ /* 0x001fca00078e000e */
[----:B------:R0:W-:Y:S04]  /*0b40*/  STG.E desc[UR14][R8.64], R10 ;  /* 0x0000000a08007986 */ /* 0x0001e8000c10190e */
[----:B------:R-:W1:Y:S04]  /*0b50*/  LDG.E R13, desc[UR14][R2.64] ;  /* 0x0000000e020d7981 */ /* 0x000e68000c1e1900 */
[----:B------:R-:W1:Y:S01]  /*0b60*/  LDG.E R16, desc[UR14][R6.64+0x4] ;  /* 0x0000040e06107981 */ /* 0x000e62000c1e1900 */
[----:B--2---:R-:W-:-:S03]  /*0b70*/  IADD3 R14, P0, PT, R11, R17, RZ ;  /* 0x000000110b0e7210 */ /* 0x004fc60007f1e0ff */
[----:B------:R-:W2:Y:S01]  /*0b80*/  LDG.E R17, desc[UR14][R8.64+0x8] ;  /* 0x0000080e08117981 */ /* 0x000ea2000c1e1900 */
[----:B------:R-:W-:-:S03]  /*0b90*/  IADD3.X R15, PT, PT, RZ, RZ, RZ, P0, !PT ;  /* 0x000000ffff0f7210 */ /* 0x000fc600007fe4ff */
        /* <DEDUP_REMOVED lines=10> */
[----:B------:R3:W1:Y:S01]  /*0c40*/  LDG.E R16, desc[UR14][R6.64+0xc] ;  /* 0x00000c0e06107981 */ /* 0x000662000c1e1900 */
[----:B--2---:R-:W-:-:S05]  /*0c50*/  IADD3 R14, P0, PT, R11, R17, RZ ;  /* 0x000000110b0e7210 */ /* 0x004fca0007f1e0ff */
[----:B------:R-:W-:Y:S01]  /*0c60*/  IMAD.X R15, RZ, RZ, RZ, P0 ;  /* 0x000000ffff0f7224 */ /* 0x000fe200000e06ff */
[----:B------:R-:W-:-:S04]  /*0c70*/  UIADD3 UR4, UP0, UPT, UR4, -0x8, URZ ;  /* 0xfffffff804047890 */ /* 0x000fc8000ff1e0ff */
[----:B------:R-:W-:Y:S02]  /*0c80*/  UIADD3.X UR5, UPT, UPT, UR5, -0x1, URZ, UP0, !UPT ;  /* 0xffffffff05057890 */ /* 0x000fe400087fe4ff */
[----:B------:R-:W-:-:S04]  /*0c90*/  UISETP.NE.U32.AND UP0, UPT, UR4, URZ, UPT ;  /* 0x000000ff0400728c */ /* 0x000fc8000bf05070 */
[----:B------:R-:W-:Y:S01]  /*0ca0*/  UISETP.NE.AND.EX UP0, UPT, UR5, URZ, UPT, UP0 ;  /* 0x000000ff0500728c */ /* 0x000fe2000bf05300 */
[----:B---3--:R-:W-:-:S05]  /*0cb0*/  IADD3 R6, P1, PT, R6, 0x20, RZ ;  /* 0x0000002006067810 */ /* 0x008fca0007f3e0ff */
[----:B------:R-:W-:Y:S02]  /*0cc0*/  IMAD.X R7, RZ, RZ, R7, P1 ;  /* 0x000000ffff077224 */ /* 0x000fe400008e0607 */
[----:B-1----:R-:W-:-:S05]  /*0cd0*/  IMAD.WIDE.U32 R12, R13, R16, R14 ;  /* 0x000000100d0c7225 */ /* 0x002fca00078e000e */
[----:B------:R0:W-:Y:S01]  /*0ce0*/  STG.E desc[UR14][R8.64+0xc], R12 ;  /* 0x00000c0c08007986 */ /* 0x0001e2000c10190e */
[----:B------:R-:W-:Y:S01]  /*0cf0*/  IADD3 R14, P0, PT, R8, 0x20, RZ ;  /* 0x00000020080e7810 */ /* 0x000fe20007f1e0ff */
[----:B------:R-:W-:-:S03]  /*0d00*/  IMAD.MOV.U32 R11, RZ, RZ, R13 ;  /* 0x000000ffff0b7224 */ /* 0x000fc600078e000d */
[----:B------:R-:W-:Y:S01]  /*0d10*/  IADD3.X R15, PT, PT, RZ, R9, RZ, P0, !PT ;  /* 0x00000009ff0f7210 */ /* 0x000fe200007fe4ff */
[----:B------:R-:W-:Y:S08]  /*0d20*/  BRA.U UP0, `(.L_x_7) ;  /* 0xfffffff900f07547 */ /* 0x000ff0000b83ffff */
[----:B------:R-:W-:Y:S01]  /*0d30*/  MOV R14, R12 ;  /* 0x0000000c000e7202 */ /* 0x000fe20000000f00 */
[----:B------:R-:W-:Y:S01]  /*0d40*/  IMAD.MOV.U32 R15, RZ, RZ, R13 ;  /* 0x000000ffff0f7224 */ /* 0x000fe200078e000d */
[----:B------:R-:W-:Y:S01]  /*0d50*/  UMOV UR4, UR12 ;  /* 0x0000000c00047c82 */ /* 0x000fe20008000000 */
[----:B------:R-:W-:-:S05]  /*0d60*/  UMOV UR5, UR17 ;  /* 0x0000001100057c82 */ /* 0x000fca0008000000 */
.L_x_6:
[----:B------:R-:W-:-:S04]  /*0d70*/  UISETP.NE.U32.AND UP0, UPT, UR21, URZ, UPT ;  /* 0x000000ff1500728c */ /* 0x000fc8000bf05070 */
[----:B------:R-:W-:-:S09]  /*0d80*/  UISETP.NE.AND.EX UP0, UPT, URZ, URZ, UPT, UP0 ;  /* 0x000000ffff00728c */ /* 0x000fd2000bf05300 */
[----:B------:R-:W-:Y:S05]  /*0d90*/  BRA.U !UP0, `(.L_x_8) ;  /* 0x0000000508b47547 */ /* 0x000fea000b800000 */
[----:B------:R-:W-:Y:S02]  /*0da0*/  UIADD3 UR10, UP1, UPT, UR21, -0x1, URZ ;  /* 0xffffffff150a7890 */ /* 0x000fe4000ff3e0ff */
[----:B------:R-:W-:Y:S02]  /*0db0*/  UISETP.NE.U32.AND UP0, UPT, UR20, URZ, UPT ;  /* 0x000000ff1400728c */ /* 0x000fe4000bf05070 */
[----:B------:R-:W-:Y:S02]  /*0dc0*/  UIADD3.X UR11, UPT, UPT, URZ, -0x1, URZ, UP1, !UPT ;  /* 0xffffffffff0b7890 */ /* 0x000fe40008ffe4ff */
[----:B------:R-:W-:Y:S02]  /*0dd0*/  UISETP.GE.U32.AND UP1, UPT, UR10, 0x3, UPT ;  /* 0x000000030a00788c */ /* 0x000fe4000bf26070 */
[----:B------:R-:W-:Y:S02]  /*0de0*/  UISETP.NE.AND.EX UP0, UPT, URZ, URZ, UPT, UP0 ;  /* 0x000000ffff00728c */ /* 0x000fe4000bf05300 */
[----:B------:R-:W-:-:S09]  /*0df0*/  UISETP.GE.U32.AND.EX UP1, UPT, UR11, URZ, UPT, UP1 ;  /* 0x000000ff0b00728c */ /* 0x000fd2000bf26110 */
[----:B------:R-:W-:Y:S05]  /*0e00*/  BRA.U !UP1, `(.L_x_9) ;  /* 0x0000000109b47547 */ /* 0x000fea000b800000 */
[----:B------:R-:W1:Y:S01]  /*0e10*/  LDCU.64 UR18, c[0x0][0x3a0] ;  /* 0x00007400ff1277ac */ /* 0x000e620008000a00 */
[----:B------:R-:W2:Y:S01]  /*0e20*/  LDG.E R13, desc[UR14][R2.64] ;  /* 0x0000000e020d7981 */ /* 0x000ea2000c1e1900 */
[----:B------:R-:W3:Y:S01]  /*0e30*/  LDCU.64 UR16, c[0x0][0x388] ;  /* 0x00007100ff1077ac */ /* 0x000ee20008000a00 */
[----:B------:R-:W-:-:S04]  /*0e40*/  UIADD3 UR10, UP1, UPT, UR6, UR4, URZ ;  /* 0x00000004060a7290 */ /* 0x000fc8000ff3e0ff */
[----:B------:R-:W-:Y:S02]  /*0e50*/  UIADD3.X UR11, UPT, UPT, UR7, UR5, URZ, UP1, !UPT ;  /* 0x00000005070b7290 */ /* 0x000fe40008ffe4ff */
[----:B-1----:R-:W-:-:S04]  /*0e60*/  ULEA UR13, UP1, UR10, UR18, 0x2 ;  /* 0x000000120a0d7291 */ /* 0x002fc8000f8210ff */
[----:B------:R-:W-:Y:S02]  /*0e70*/  ULEA.HI.X UR11, UR10, UR19, UR11, 0x2, UP1 ;  /* 0x000000130a0b7291 */ /* 0x000fe400088f140b */
[----:B---3--:R-:W-:Y:S01]  /*0e80*/  ULEA UR10, UP1, UR4, UR16, 0x2 ;  /* 0x00000010040a7291 */ /* 0x008fe2000f8210ff */
[----:B------:R-:W-:-:S03]  /*0e90*/  IMAD.U32 R6, RZ, RZ, UR13 ;  /* 0x0000000dff067e24 */ /* 0x000fc6000f8e00ff */
[----:B------:R-:W-:Y:S01]  /*0ea0*/  MOV R7, UR11 ;  /* 0x0000000b00077c02 */ /* 0x000fe20008000f00 */
[----:B------:R-:W-:-:S04]  /*0eb0*/  ULEA.HI.X UR11, UR4, UR17, UR5, 0x2, UP1 ;  /* 0x00000011040b7291 */ /* 0x000fc800088f1405 */
[----:B0-----:R-:W3:Y:S01]  /*0ec0*/  LDG.E R10, desc[UR14][R6.64] ;  /* 0x0000000e060a7981 */ /* 0x001ee2000c1e1900 */
[----:B------:R-:W-:Y:S02]  /*0ed0*/  IMAD.U32 R8, RZ, RZ, UR10 ;  /* 0x0000000aff087e24 */ /* 0x000fe4000f8e00ff */
[----:B------:R-:W-:Y:S01]  /*0ee0*/  IMAD.U32 R9, RZ, RZ, UR11 ;  /* 0x0000000bff097e24 */ /* 0x000fe2000f8e00ff */
[----:B------:R-:W4:Y:S04]  /*0ef0*/  LDG.E R17, desc[UR14][R6.64+0x4] ;  /* 0x0000040e06117981 */ /* 0x000f28000c1e1900 */
[----:B------:R-:W2:Y:S01]  /*0f00*/  LDG.E R12, desc[UR14][R8.64] ;  /* 0x0000000e080c7981 */ /* 0x000ea2000c1e1900 */
[----:B---3--:R-:W-:-:S04]  /*0f10*/  IADD3 R10, P0, PT, R10, R11, RZ ;  /* 0x0000000b0a0a7210 */ /* 0x008fc80007f1e0ff */
[----:B------:R-:W-:-:S03]  /*0f20*/  IADD3.X R11, PT, PT, RZ, R0, RZ, P0, !PT ;  /* 0x00000000ff0b7210 */ /* 0x000fc600007fe4ff */
        /* <DEDUP_REMOVED lines=12> */
[----:B------:R-:W2:Y:S02]  /*0ff0*/  LDG.E R17, desc[UR14][R6.64+0xc] ;  /* 0x00000c0e06117981 */ /* 0x000ea4000c1e1900 */
[----:B------:R-:W-:Y:S02]  /*1000*/  IMAD.X R15, RZ, RZ, RZ, P0 ;  /* 0x000000ffff0f7224 */ /* 0x000fe400000e06ff */
[----:B0-----:R-:W-:-:S05]  /*1010*/  IMAD.WIDE.U32 R10, R11, R16, R14 ;  /* 0x000000100b0a7225 */ /* 0x001fca00078e000e */
[----:B------:R3:W-:Y:S04]  /*1020*/  STG.E desc[UR14][R6.64+0x8], R10 ;  /* 0x0000080a06007986 */ /* 0x0007e8000c10190e */
[----:B------:R-:W1:Y:S04]  /*1030*/  LDG.E R16, desc[UR14][R8.64+0xc] ;  /* 0x00000c0e08107981 */ /* 0x000e68000c1e1900 */
[----:B------:R-:W1:Y:S01]  /*1040*/  LDG.E R13, desc[UR14][R2.64] ;  /* 0x0000000e020d7981 */ /* 0x000e62000c1e1900 */
[----:B--2---:R-:W-:-:S04]  /*1050*/  IADD3 R14, P0, PT, R11, R17, RZ ;  /* 0x000000110b0e7210 */ /* 0x004fc80007f1e0ff */
[----:B------:R-:W-:Y:S01]  /*1060*/  IADD3.X R15, PT, PT, RZ, RZ, RZ, P0, !PT ;  /* 0x000000ffff0f7210 */ /* 0x000fe200007fe4ff */
[----:B------:R-:W-:-:S04]  /*1070*/  UIADD3 UR4, UP1, UPT, UR4, 0x4, URZ ;  /* 0x0000000404047890 */ /* 0x000fc8000ff3e0ff */
[----:B------:R-:W-:Y:S01]  /*1080*/  UIADD3.X UR5, UPT, UPT, URZ, UR5, URZ, UP1, !UPT ;  /* 0x00000005ff057290 */ /* 0x000fe20008ffe4ff */
[----:B-1----:R-:W-:-:S05]  /*1090*/  IMAD.WIDE.U32 R12, R13, R16, R14 ;  /* 0x000000100d0c7225 */ /* 0x002fca00078e000e */
[----:B------:R3:W-:Y:S01]  /*10a0*/  STG.E desc[UR14][R6.64+0xc], R12 ;  /* 0x00000c0c06007986 */ /* 0x0007e2000c10190e */
[----:B------:R-:W-:Y:S01]  /*10b0*/  IMAD.MOV.U32 R14, RZ, RZ, R12 ;  /* 0x000000ffff0e7224 */ /* 0x000fe200078e000c */
[----:B------:R-:W-:Y:S01]  /*10c0*/  MOV R11, R13 ;  /* 0x0000000d000b7202 */ /* 0x000fe20000000f00 */
[----:B------:R-:W-:-:S07]  /*10d0*/  IMAD.MOV.U32 R15, RZ, RZ, R13 ;  /* 0x000000ffff0f7224 */ /* 0x000fce00078e000d */
.L_x_9:
[----:B------:R-:W-:Y:S05]  /*10e0*/  BRA.U !UP0, `(.L_x_8) ;  /* 0x0000000108e07547 */ /* 0x000fea000b800000 */
[----:B------:R-:W-:Y:S01]  /*10f0*/  UISETP.NE.U32.AND UP0, UPT, UR20, 0x1, UPT ;  /* 0x000000011400788c */ /* 0x000fe2000bf05070 */
[----:B------:R-:W-:-:S03]  /*1100*/  LOP3.LUT P0, RZ, R4, 0x1, RZ, 0xc0, !PT ;  /* 0x0000000104ff7812 */ /* 0x000fc6000780c0ff */
[----:B------:R-:W-:-:S09]  /*1110*/  UISETP.NE.AND.EX UP0, UPT, URZ, URZ, UPT, UP0 ;  /* 0x000000ffff00728c */ /* 0x000fd2000bf05300 */
[----:B------:R-:W-:Y:S05]  /*1120*/  BRA.U !UP0, `(.L_x_10) ;  /* 0x0000000108787547 */ /* 0x000fea000b800000 */
[----:B------:R-:W1:Y:S01]  /*1130*/  LDCU.64 UR18, c[0x0][0x3a0] ;  /* 0x00007400ff1277ac */ /* 0x000e620008000a00 */
[----:B------:R-:W2:Y:S01]  /*1140*/  LDG.E R15, desc[UR14][R2.64] ;  /* 0x0000000e020f7981 */ /* 0x000ea2000c1e1900 */
[----:B------:R-:W4:Y:S01]  /*1150*/  LDCU.64 UR16, c[0x0][0x388] ;  /* 0x00007100ff1077ac */ /* 0x000f220008000a00 */
[----:B------:R-:W-:-:S04]  /*1160*/  UIADD3 UR10, UP0, UPT, UR6, UR4, URZ ;  /* 0x00000004060a7290 */ /* 0x000fc8000ff1e0ff */
[----:B------:R-:W-:Y:S02]  /*1170*/  UIADD3.X UR11, UPT, UPT, UR7, UR5, URZ, UP0, !UPT ;  /* 0x00000005070b7290 */ /* 0x000fe400087fe4ff */
[----:B-1----:R-:W-:-:S04]  /*1180*/  ULEA UR18, UP0, UR10, UR18, 0x2 ;  /* 0x000000120a127291 */ /* 0x002fc8000f8010ff */
[----:B------:R-:W-:Y:S02]  /*1190*/  ULEA.HI.X UR11, UR10, UR19, UR11, 0x2, UP0 ;  /* 0x000000130a0b7291 */ /* 0x000fe400080f140b */
[----:B----4-:R-:W-:Y:S01]  /*11a0*/  ULEA UR16, UP0, UR4, UR16, 0x2 ;  /* 0x0000001004107291 */ /* 0x010fe2000f8010ff */
[----:B---3--:R-:W-:-:S03]  /*11b0*/  IMAD.U32 R6, RZ, RZ, UR18 ;  /* 0x00000012ff067e24 */ /* 0x008fc6000f8e00ff */
[----:B------:R-:W-:Y:S01]  /*11c0*/  IMAD.U32 R7, RZ, RZ, UR11 ;  /* 0x0000000bff077e24 */ /* 0x000fe2000f8e00ff */
[----:B------:R-:W-:-:S04]  /*11d0*/  ULEA.HI.X UR17, UR4, UR17, UR5, 0x2, UP0 ;  /* 0x0000001104117291 */ /* 0x000fc800080f1405 */
[----:B0-----:R-:W3:Y:S01]  /*11e0*/  LDG.E R8, desc[UR14][R6.64] ;  /* 0x0000000e06087981 */ /* 0x001ee2000c1e1900 */
[----:B------:R-:W-:Y:S01]  /*11f0*/  MOV R12, UR16 ;  /* 0x00000010000c7c02 */ /* 0x000fe20008000f00 */
[----:B------:R-:W-:-:S05]  /*1200*/  IMAD.U32 R13, RZ, RZ, UR17 ;  /* 0x00000011ff0d7e24 */ /* 0x000fca000f8e00ff */
[----:B------:R-:W2:Y:S01]  /*1210*/  LDG.E R10, desc[UR14][R12.64] ;  /* 0x0000000e0c0a7981 */ /* 0x000ea2000c1e1900 */
[----:B---3--:R-:W-:-:S03]  /*1220*/  IADD3 R8, P1, PT, R8, R11, RZ ;  /* 0x0000000b08087210 */ /* 0x008fc60007f3e0ff */
[----:B------:R-:W3:Y:S02]  /*1230*/  LDG.E R11, desc[UR14][R6.64+0x4] ;  /* 0x0000040e060b7981 */ /* 0x000ee4000c1e1900 */
[----:B------:R-:W-:Y:S02]  /*1240*/  IMAD.X R9, RZ, RZ, R0, P1 ;  /* 0x000000ffff097224 */ /* 0x000fe400008e0600 */
[----:B--2---:R-:W-:-:S05]  /*1250*/  IMAD.WIDE.U32 R8, R15, R10, R8 ;  /* 0x0000000a0f087225 */ /* 0x004fca00078e0008 */
[----:B------:R1:W-:Y:S04]  /*1260*/  STG.E desc[UR14][R6.64], R8 ;  /* 0x0000000806007986 */ /* 0x0003e8000c10190e */
[----:B------:R-:W2:Y:S04]  /*1270*/  LDG.E R14, desc[UR14][R12.64+0x4] ;  /* 0x0000040e0c0e7981 */ /* 0x000ea8000c1e1900 */
[----:B------:R-:W2:Y:S01]  /*1280*/  LDG.E R15, desc[UR14][R2.64] ;  /* 0x0000000e020f7981 */ /* 0x000ea2000c1e1900 */
[----:B------:R-:W-:-:S04]  /*1290*/  UIADD3 UR4, UP0, UPT, UR4, 0x2, URZ ;  /* 0x0000000204047890 */ /* 0x000fc8000ff1e0ff */
[----:B------:R-:W-:Y:S01]  /*12a0*/  UIADD3.X UR5, UPT, UPT, URZ, UR5, URZ, UP0, !UPT ;  /* 0x00000005ff057290 */ /* 0x000fe200087fe4ff */
[----:B---3--:R-:W-:-:S04]  /*12b0*/  IADD3 R10, P1, PT, R9, R11, RZ ;  /* 0x0000000b090a7210 */ /* 0x008fc80007f3e0ff */
[----:B------:R-:W-:-:S03]  /*12c0*/  IADD3.X R11, PT, PT, RZ, RZ, RZ, P1, !PT ;  /* 0x000000ffff0b7210 */ /* 0x000fc60000ffe4ff */
[----:B--2---:R-:W-:-:S05]  /*12d0*/  IMAD.WIDE.U32 R10, R15, R14, R10 ;  /* 0x0000000e0f0a7225 */ /* 0x004fca00078e000a */
[----:B------:R1:W-:Y:S01]  /*12e0*/  STG.E desc[UR14][R6.64+0x4], R10 ;  /* 0x0000040a06007986 */ /* 0x0003e2000c10190e */
[----:B------:R-:W-:Y:S02]  /*12f0*/  IMAD.MOV.U32 R14, RZ, RZ, R10 ;  /* 0x000000ffff0e7224 */ /* 0x000fe400078e000a */
[----:B------:R-:W-:-:S07]  /*1300*/  IMAD.MOV.U32 R15, RZ, RZ, R11 ;  /* 0x000000ffff0f7224 */ /* 0x000fce00078e000b */
.L_x_10:
[----:B------:R-:W-:Y:S05]  /*1310*/  @!P0 BRA `(.L_x_8) ;  /* 0x0000000000548947 */ /* 0x000fea0003800000 */
[----:B------:R-:W2:Y:S01]  /*1320*/  LDCU.64 UR18, c[0x0][0x3a0] ;  /* 0x00007400ff1277ac */ /* 0x000ea20008000a00 */
[----:B------:R-:W4:Y:S01]  /*1330*/  LDG.E R3, desc[UR14][R2.64] ;  /* 0x0000000e02037981 */ /* 0x000f22000c1e1900 */
[----:B------:R-:W5:Y:S01]  /*1340*/  LDCU.64 UR16, c[0x0][0x388] ;  /* 0x00007100ff1077ac */ /* 0x000f620008000a00 */
[----:B------:R-:W-:-:S04]  /*1350*/  UIADD3 UR10, UP0, UPT, UR6, UR4, URZ ;  /* 0x00000004060a7290 */ /* 0x000fc8000ff1e0ff */
[----:B------:R-:W-:Y:S02]  /*1360*/  UIADD3.X UR11, UPT, UPT, UR7, UR5, URZ, UP0, !UPT ;  /* 0x00000005070b7290 */ /* 0x000fe400087fe4ff */
[----:B--2---:R-:W-:-:S04]  /*1370*/  ULEA UR13, UP0, UR10, UR18, 0x2 ;  /* 0x000000120a0d7291 */ /* 0x004fc8000f8010ff */
[----:B------:R-:W-:Y:S02]  /*1380*/  ULEA.HI.X UR11, UR10, UR19, UR11, 0x2, UP0 ;  /* 0x000000130a0b7291 */ /* 0x000fe400080f140b */
[----:B-----5:R-:W-:Y:S01]  /*1390*/  ULEA UR10, UP0, UR4, UR16, 0x2 ;  /* 0x00000010040a7291 */ /* 0x020fe2000f8010ff */
[----:B-1-3--:R-:W-:-:S03]  /*13a0*/  MOV R6, UR13 ;  /* 0x0000000d00067c02 */ /* 0x00afc60008000f00 */
[----:B------:R-:W-:Y:S01]  /*13b0*/  IMAD.U32 R7, RZ, RZ, UR11 ;  /* 0x0000000bff077e24 */ /* 0x000fe2000f8e00ff */
[----:B------:R-:W-:Y:S01]  /*13c0*/  ULEA.HI.X UR5, UR4, UR17, UR5, 0x2, UP0 ;  /* 0x0000001104057291 */ /* 0x000fe200080f1405 */
[----:B0-----:R-:W-:-:S03]  /*13d0*/  IMAD.U32 R8, RZ, RZ, UR10 ;  /* 0x0000000aff087e24 */ /* 0x001fc6000f8e00ff */
[----:B------:R-:W2:Y:S02]  /*13e0*/  LDG.E R10, desc[UR14][R6.64] ;  /* 0x0000000e060a7981 */ /* 0x000ea4000c1e1900 */
[----:B------:R-:W-:-:S05]  /*13f0*/  MOV R9, UR5 ;  /* 0x0000000500097c02 */ /* 0x000fca0008000f00 */
[----:B------:R-:W4:Y:S01]  /*1400*/  LDG.E R8, desc[UR14][R8.64] ;  /* 0x0000000e08087981 */ /* 0x000f22000c1e1900 */
[----:B--2---:R-:W-:-:S05]  /*1410*/  IADD3 R10, P0, PT, R10, R11, RZ ;  /* 0x0000000b0a0a7210 */ /* 0x004fca0007f1e0ff */
[----:B------:R-:W-:Y:S02]  /*1420*/  IMAD.X R11, RZ, RZ, R0, P0 ;  /* 0x000000ffff0b7224 */ /* 0x000fe400000e0600 */
[----:B----4-:R-:W-:-:S05]  /*1430*/  IMAD.WIDE.U32 R10, R3, R8, R10 ;  /* 0x00000008030a7225 */ /* 0x010fca00078e000a */
[----:B------:R2:W-:Y:S01]  /*1440*/  STG.E desc[UR14][R6.64], R10 ;  /* 0x0000000a06007986 */ /* 0x0005e2000c10190e */
[----:B------:R-:W-:Y:S01]  /*1450*/  IMAD.MOV.U32 R14, RZ, RZ, R10 ;  /* 0x000000ffff0e7224 */ /* 0x000fe200078e000a */
[----:B------:R-:W-:-:S07]  /*1460*/  MOV R15, R11 ;  /* 0x0000000b000f7202 */ /* 0x000fce0000000f00 */
.L_x_8:
[----:B-123--:R-:W-:Y:S02]  /*1470*/  IADD3 R6, P0, PT, R4, UR6, RZ ;  /* 0x0000000604067c10 */ /* 0x00efe4000ff1e0ff */
[----:B------:R-:W-:Y:S02]  /*1480*/  ISETP.LT.U32.AND P1, PT, R14, RZ, PT ;  /* 0x000000ff0e00720c */ /* 0x000fe40003f21070 */
[----:B------:R-:W-:Y:S02]  /*1490*/  IADD3.X R7, PT, PT, R5, UR7, RZ, P0, !PT ;  /* 0x0000000705077c10 */ /* 0x000fe400087fe4ff */
[----:B------:R-:W-:-:S04]  /*14a0*/  ISETP.GE.U32.AND P0, PT, R6, UR8, PT ;  /* 0x0000000806007c0c */ /* 0x000fc8000bf06070 */
[----:B------:R-:W-:-:S04]  /*14b0*/  ISETP.GE.U32.AND.EX P0, PT, R7, UR9, PT, P0 ;  /* 0x0000000907007c0c */ /* 0x000fc8000bf06100 */
[----:B------:R-:W-:-:S13]  /*14c0*/  ISETP.LT.U32.OR.EX P0, PT, R15, 0x1, P0, P1 ;  /* 0x000000010f00780c */ /* 0x000fda0000701510 */
[----:B------:R-:W-:Y:S05]  /*14d0*/  @P0 BRA `(.L_x_11) ;  /* 0x0000000000380947 */ /* 0x000fea0003800000 */
[----:B0-----:R-:W0:Y:S02]  /*14e0*/  LDC.64 R8, c[0x0][0x3a0] ;  /* 0x0000e800ff087b82 */ /* 0x001e240000000a00 */
.L_x_12:
[----:B0-----:R-:W-:-:S04]  /*14f0*/  LEA R2, P0, R6, R8, 0x2 ;  /* 0x0000000806027211 */ /* 0x001fc800078010ff */
[----:B------:R-:W-:-:S05]  /*1500*/  LEA.HI.X R3, R6, R9, R7, 0x2, P0 ;  /* 0x0000000906037211 */ /* 0x000fca00000f1407 */
[----:B------:R-:W2:Y:S01]  /*1510*/  LDG.E R4, desc[UR14][R2.64] ;  /* 0x0000000e02047981 */ /* 0x000ea2000c1e1900 */
[----:B------:R-:W-:-:S04]  /*1520*/  IADD3 R6, P0, PT, R6, 0x1, RZ ;  /* 0x0000000106067810 */ /* 0x000fc80007f1e0ff */
[----:B------:R-:W-:Y:S01]  /*1530*/  ISETP.GE.U32.AND P1, PT, R6, UR8, PT ;  /* 0x0000000806007c0c */ /* 0x000fe2000bf26070 */
[----:B------:R-:W-:-:S05]  /*1540*/  IMAD.X R7, RZ, RZ, R7, P0 ;  /* 0x000000ffff077224 */ /* 0x000fca00000e0607 */
[----:B------:R-:W-:Y:S02]  /*1550*/  ISETP.GE.U32.AND.EX P1, PT, R7, UR9, PT, P1 ;  /* 0x0000000907007c0c */ /* 0x000fe4000bf26110 */
[----:B--2---:R-:W-:-:S04]  /*1560*/  IADD3 R5, P2, PT, R4, R11, RZ ;  /* 0x0000000b04057210 */ /* 0x004fc80007f5e0ff */
[----:B------:R-:W-:Y:S01]  /*1570*/  ISETP.GT.U32.AND P0, PT, R5, -0x1, PT ;  /* 0xffffffff0500780c */ /* 0x000fe20003f04070 */
[----:B------:R1:W-:Y:S01]  /*1580*/  STG.E desc[UR14][R2.64], R5 ;  /* 0x0000000502007986 */ /* 0x0003e2000c10190e */
[----:B------:R-:W-:-:S04]  /*1590*/  IADD3.X R11, PT, PT, RZ, R0, RZ, P2, !PT ;  /* 0x00000000ff0b7210 */ /* 0x000fc800017fe4ff */
[----:B------:R-:W-:-:S13]  /*15a0*/  ISETP.GT.U32.AND.EX P0, PT, R11, RZ, PT, P0 ;  /* 0x000000ff0b00720c */ /* 0x000fda0003f04100 */
[----:B-1----:R-:W-:Y:S05]  /*15b0*/  @!P1 BRA P0, `(.L_x_12) ;  /* 0xfffffffc00cc9947 */ /* 0x002fea000003ffff */
.L_x_11:
[----:B------:R-:W1:Y:S01]  /*15c0*/  LDCU.64 UR4, c[0x0][0x390] ;  /* 0x00007200ff0477ac */ /* 0x000e620008000a00 */
[----:B------:R-:W-:-:S04]  /*15d0*/  UIADD3 UR6, UP0, UPT, UR6, 0x1, URZ ;  /* 0x0000000106067890 */ /* 0x000fc8000ff1e0ff */
[----:B------:R-:W-:Y:S02]  /*15e0*/  UIADD3.X UR7, UPT, UPT, URZ, UR7, URZ, UP0, !UPT ;  /* 0x00000007ff077290 */ /* 0x000fe400087fe4ff */
[----:B-1----:R-:W-:-:S04]  /*15f0*/  UISETP.NE.U32.AND UP0, UPT, UR6, UR4, UPT ;  /* 0x000000040600728c */ /* 0x002fc8000bf05070 */
[----:B------:R-:W-:-:S09]  /*1600*/  UISETP.NE.AND.EX UP0, UPT, UR7, UR5, UPT, UP0 ;  /* 0x000000050700728c */ /* 0x000fd2000bf05300 */
[----:B------:R-:W-:Y:S05]  /*1610*/  BRA.U UP0, `(.L_x_13) ;  /* 0xfffffff1003c7547 */ /* 0x000fea000b83ffff */
[----:B------:R-:W-:Y:S05]  /*1620*/  EXIT ;  /* 0x000000000000794d */ /* 0x000fea0003800000 */
.L_x_14:
[----:B------:R-:W-:-:S00]  /*1630*/  BRA `(.L_x_14) ;  /* 0xfffffffc00fc7947 */ /* 0x000fc0000383ffff */
[----:B------:R-:W-:-:S00]  /*1640*/  NOP ;  /* 0x0000000000007918 */ /* 0x000fc00000000000 */
        /* <DEDUP_REMOVED lines=11> */
.L_x_15:


//--------------------- .nv.shared.reserved.0     --------------------------
	.section	.nv.shared.reserved.0,"aw",@nobits
	.weak		__nv_reservedSMEM_offset_0_alias
	.size		__nv_reservedSMEM_offset_0_alias, 0, 64
	.other		__nv_reservedSMEM_offset_0_alias,@"STO_CUDA_RESERVED_SHARED STV_DEFAULT"
__nv_reservedSMEM_offset_0_alias:
	.zero		0
	.zero		64


//--------------------- .nv.constant0._Z6kernelPjS_mmS_ --------------------------
	.section	.nv.constant0._Z6kernelPjS_mmS_,"a",@progbits
	.sectionflags	@""
	.align	4
.nv.constant0._Z6kernelPjS_mmS_:
	.zero		936


//--------------------- SYMBOLS --------------------------

	.type		.nv.reservedSmem.offset0,@object
	.size		.nv.reservedSmem.offset0,0x4
